	.headerflags	@"EF_CUDA_TEXMODE_UNIFIED EF_CUDA_64BIT_ADDRESS EF_CUDA_ACCELERATORS EF_CUDA_SM90 EF_CUDA_VIRTUAL_SM(EF_CUDA_SM90)"
	.elftype	@"ET_EXEC"


//--------------------- .nv.info                  --------------------------
	.section	.nv.info,"",@"SHT_CUDA_INFO"
	.align	4


	//----- nvinfo : EIATTR_REGCOUNT
	.align		4
        /*0000*/ 	.byte	0x04, 0x2f
        /*0002*/ 	.short	(.L_3 - .L_2)
	.align		4
.L_2:
        /*0004*/ 	.word	index@(triton_poi_fused_cat_0)
        /*0008*/ 	.word	0x00000018


	//----- nvinfo : EIATTR_MIN_STACK_SIZE
	.align		4
.L_3:
        /*000c*/ 	.byte	0x04, 0x12
        /*000e*/ 	.short	(.L_5 - .L_4)
	.align		4
.L_4:
        /*0010*/ 	.word	index@(triton_poi_fused_cat_0)
        /*0014*/ 	.word	0x00000000


	//----- nvinfo : EIATTR_FRAME_SIZE
	.align		4
.L_5:
        /*0018*/ 	.byte	0x04, 0x11
        /*001a*/ 	.short	(.L_7 - .L_6)
	.align		4
.L_6:
        /*001c*/ 	.word	index@(triton_poi_fused_cat_0)
        /*0020*/ 	.word	0x00000000


	//----- nvinfo : EIATTR_MIN_STACK_SIZE
	.align		4
.L_7:
        /*0024*/ 	.byte	0x04, 0x12
        /*0026*/ 	.short	(.L_9 - .L_8)
	.align		4
.L_8:
        /*0028*/ 	.word	index@(triton_poi_fused_cat_0)
        /*002c*/ 	.word	0x00000000
.L_9:


//--------------------- .nv.info.triton_poi_fused_cat_0 --------------------------
	.section	.nv.info.triton_poi_fused_cat_0,"",@"SHT_CUDA_INFO"
	.sectionflags	@""
	.align	4


	//----- nvinfo : EIATTR_CUDA_API_VERSION
	.align		4
        /*0000*/ 	.byte	0x04, 0x37
        /*0002*/ 	.short	(.L_11 - .L_10)
.L_10:
        /*0004*/ 	.word	0x0000007c


	//----- nvinfo : EIATTR_KPARAM_INFO
	.align		4
.L_11:
        /*0008*/ 	.byte	0x04, 0x17
        /*000a*/ 	.short	(.L_13 - .L_12)
.L_12:
        /*000c*/ 	.word	0x00000000
        /*0010*/ 	.short	0x0004
        /*0012*/ 	.short	0x0020
        /*0014*/ 	.byte	0x00, 0xf0, 0x11, 0x00


	//----- nvinfo : EIATTR_KPARAM_INFO
	.align		4
.L_13:
        /*0018*/ 	.byte	0x04, 0x17
        /*001a*/ 	.short	(.L_15 - .L_14)
.L_14:
        /*001c*/ 	.word	0x00000000
        /*0020*/ 	.short	0x0003
        /*0022*/ 	.short	0x0018
        /*0024*/ 	.byte	0x00, 0xf4, 0x21, 0x00


	//----- nvinfo : EIATTR_KPARAM_INFO
	.align		4
.L_15:
        /*0028*/ 	.byte	0x04, 0x17
        /*002a*/ 	.short	(.L_17 - .L_16)
.L_16:
        /*002c*/ 	.word	0x00000000
        /*0030*/ 	.short	0x0002
        /*0032*/ 	.short	0x0010
        /*0034*/ 	.byte	0x00, 0xf4, 0x21, 0x00


	//----- nvinfo : EIATTR_KPARAM_INFO
	.align		4
.L_17:
        /*0038*/ 	.byte	0x04, 0x17
        /*003a*/ 	.short	(.L_19 - .L_18)
.L_18:
        /*003c*/ 	.word	0x00000000
        /*0040*/ 	.short	0x0001
        /*0042*/ 	.short	0x0008
        /*0044*/ 	.byte	0x00, 0xf4, 0x21, 0x00


	//----- nvinfo : EIATTR_KPARAM_INFO
	.align		4
.L_19:
        /*0048*/ 	.byte	0x04, 0x17
        /*004a*/ 	.short	(.L_21 - .L_20)
.L_20:
        /*004c*/ 	.word	0x00000000
        /*0050*/ 	.short	0x0000
        /*0052*/ 	.short	0x0000
        /*0054*/ 	.byte	0x00, 0xf4, 0x21, 0x00


	//----- nvinfo : EIATTR_SPARSE_MMA_MASK
	.align		4
.L_21:
        /*0058*/ 	.byte	0x03, 0x50
        /*005a*/ 	.short	0x0000


	//----- nvinfo : EIATTR_MAXREG_COUNT
	.align		4
        /*005c*/ 	.byte	0x03, 0x1b
        /*005e*/ 	.short	0x00ff


	//----- nvinfo : EIATTR_EXIT_INSTR_OFFSETS
	.align		4
        /*0060*/ 	.byte	0x04, 0x1c
        /*0062*/ 	.short	(.L_23 - .L_22)


	//   ....[0]....
.L_22:
        /*0064*/ 	.word	0x00000670


	//   ....[1]....
        /*0068*/ 	.word	0x00000690


	//----- nvinfo : EIATTR_REQNTID
	.align		4
.L_23:
        /*006c*/ 	.byte	0x04, 0x10
        /*006e*/ 	.short	(.L_25 - .L_24)
.L_24:
        /*0070*/ 	.word	0x00000080
        /*0074*/ 	.word	0x00000001
        /*0078*/ 	.word	0x00000001


	//----- nvinfo : EIATTR_CBANK_PARAM_SIZE
	.align		4
.L_25:
        /*007c*/ 	.byte	0x03, 0x19
        /*007e*/ 	.short	0x0024


	//----- nvinfo : EIATTR_PARAM_CBANK
	.align		4
        /*0080*/ 	.byte	0x04, 0x0a
        /*0082*/ 	.short	(.L_27 - .L_26)
	.align		4
.L_26:
        /*0084*/ 	.word	index@(.nv.constant0.triton_poi_fused_cat_0)
        /*0088*/ 	.short	0x0210
        /*008a*/ 	.short	0x0024


	//----- nvinfo : EIATTR_SW_WAR
	.align		4
.L_27:
        /*008c*/ 	.byte	0x04, 0x36
        /*008e*/ 	.short	(.L_29 - .L_28)
.L_28:
        /*0090*/ 	.word	0x00000008
.L_29:


//--------------------- .nv.callgraph             --------------------------
	.section	.nv.callgraph,"",@"SHT_CUDA_CALLGRAPH"
	.align	4
	.sectionentsize	8
	.align		4
        /*0000*/ 	.word	0x00000000
	.align		4
        /*0004*/ 	.word	0xffffffff
	.align		4
        /*0008*/ 	.word	0x00000000
	.align		4
        /*000c*/ 	.word	0xfffffffe
	.align		4
        /*0010*/ 	.word	0x00000000
	.align		4
        /*0014*/ 	.word	0xfffffffd
	.align		4
        /*0018*/ 	.word	0x00000000
	.align		4
        /*001c*/ 	.word	0xfffffffc


//--------------------- .nv.constant4             --------------------------
	.section	.nv.constant4,"a",@progbits
	.align	8
	.align		8
.nv.constant4:
        /*0000*/ 	.dword	_$_str
	.align		8
        /*0008*/ 	.dword	_$_str_$_2


//--------------------- .text.triton_poi_fused_cat_0 --------------------------
	.section	.text.triton_poi_fused_cat_0,"ax",@progbits
	.align	128
        .global         triton_poi_fused_cat_0
        .type           triton_poi_fused_cat_0,@function
        .size           triton_poi_fused_cat_0,(.L_x_1 - triton_poi_fused_cat_0)
        .other          triton_poi_fused_cat_0,@"STO_CUDA_ENTRY STV_DEFAULT"
triton_poi_fused_cat_0:
.text.triton_poi_fused_cat_0:
[----:B------:R-:W0:Y:S02]  /*0000*/  LDC R1, c[0x0][0x28] ;  /* 0x00000a00ff017b82 */ /* 0x000e240000000800 */
[----:B------:R-:W1:Y:S01]  /*0010*/  S2R R0, SR_TID.X ;  /* 0x0000000000007919 */ /* 0x000e620000002100 */
[----:B------:R-:W-:Y:S01]  /*0020*/  CS2R R14, SRZ ;  /* 0x00000000000e7805 */ /* 0x000fe2000001ff00 */
[----:B------:R-:W-:Y:S01]  /*0030*/  ULDC.64 UR4, c[0x0][0x208] ;  /* 0x0000820000047ab9 */ /* 0x000fe20000000a00 */
[----:B------:R-:W-:Y:S01]  /*0040*/  CS2R R12, SRZ ;  /* 0x00000000000c7805 */ /* 0x000fe2000001ff00 */
[----:B------:R-:W2:Y:S01]  /*0050*/  S2R R5, SR_CTAID.X ;  /* 0x0000000000057919 */ /* 0x000ea20000002500 */
[----:B------:R-:W-:Y:S02]  /*0060*/  CS2R R18, SRZ ;  /* 0x0000000000127805 */ /* 0x000fe4000001ff00 */
[----:B------:R-:W-:Y:S01]  /*0070*/  CS2R R16, SRZ ;  /* 0x0000000000107805 */ /* 0x000fe2000001ff00 */
[----:B------:R-:W-:Y:S01]  /*0080*/  ULDC.64 UR6, c[0x0][0x218] ;  /* 0x0000860000067ab9 */ /* 0x000fe20000000a00 */
[----:B------:R-:W-:Y:S01]  /*0090*/  ULDC.64 UR8, c[0x0][0x220] ;  /* 0x0000880000087ab9 */ /* 0x000fe20000000a00 */
[----:B-1----:R-:W-:Y:S01]  /*00a0*/  IMAD.SHL.U32 R0, R0, 0x2, RZ ;  /* 0x0000000200007824 */ /* 0x002fe200078e00ff */
[----:B--2---:R-:W-:-:S04]  /*00b0*/  SHF.R.S32.HI R7, RZ, 0x17, R5 ;  /* 0x00000017ff077819 */ /* 0x004fc80000011405 */
[----:B------:R-:W-:Y:S02]  /*00c0*/  LOP3.LUT R0, R0, 0xfe, RZ, 0xc0, !PT ;  /* 0x000000fe00007812 */ /* 0x000fe400078ec0ff */
[----:B------:R-:W-:-:S03]  /*00d0*/  SGXT R7, R7, 0x1 ;  /* 0x000000010707781a */ /* 0x000fc60000000200 */
[----:B------:R-:W-:-:S05]  /*00e0*/  IMAD R0, R5, 0x100, R0 ;  /* 0x0000010005007824 */ /* 0x000fca00078e0200 */
[----:B------:R-:W-:Y:S02]  /*00f0*/  SHF.R.S32.HI R3, RZ, 0x1f, R0 ;  /* 0x0000001fff037819 */ /* 0x000fe40000011400 */
[-C--:B------:R-:W-:Y:S02]  /*0100*/  LEA.HI R7, R7, R0.reuse, RZ, 0x7 ;  /* 0x0000000007077211 */ /* 0x080fe400078f38ff */
[----:B------:R-:W-:Y:S02]  /*0110*/  LEA.HI R6, R3, R0, RZ, 0x4 ;  /* 0x0000000003067211 */ /* 0x000fe400078f20ff */
[----:B------:R-:W1:Y:S01]  /*0120*/  LDC.64 R2, c[0x0][0x210] ;  /* 0x00008400ff027b82 */ /* 0x000e620000000a00 */
[----:B------:R-:W-:Y:S02]  /*0130*/  ISETP.GE.AND P0, PT, R0, 0x200, PT ;  /* 0x000002000000780c */ /* 0x000fe40003f06270 */
[----:B------:R-:W-:Y:S02]  /*0140*/  SHF.R.S32.HI R20, RZ, 0x4, R6 ;  /* 0x00000004ff147819 */ /* 0x000fe40000011406 */
[----:B------:R-:W-:-:S02]  /*0150*/  SHF.R.S32.HI R7, RZ, 0x7, R7 ;  /* 0x00000007ff077819 */ /* 0x000fc40000011407 */
[----:B------:R-:W-:-:S03]  /*0160*/  LEA.HI R4, R20, R20, RZ, 0x3 ;  /* 0x0000001414047211 */ /* 0x000fc600078f18ff */
[----:B------:R-:W-:Y:S01]  /*0170*/  IMAD.SHL.U32 R21, R7, 0x4, RZ ;  /* 0x0000000407157824 */ /* 0x000fe200078e00ff */
[----:B------:R-:W-:-:S05]  /*0180*/  LOP3.LUT R5, R4, 0xfffffff8, RZ, 0xc0, !PT ;  /* 0xfffffff804057812 */ /* 0x000fca00078ec0ff */
[----:B------:R-:W-:-:S05]  /*0190*/  IMAD.IADD R20, R20, 0x1, -R5 ;  /* 0x0000000114147824 */ /* 0x000fca00078e0a05 */
[----:B------:R-:W-:Y:S01]  /*01a0*/  ISETP.GT.AND P6, PT, R20, 0x3, !P0 ;  /* 0x000000031400780c */ /* 0x000fe200047c4270 */
[----:B-1----:R-:W-:-:S12]  /*01b0*/  IMAD.WIDE R4, R21, 0x4, R2 ;  /* 0x0000000415047825 */ /* 0x002fd800078e0202 */
[----:B------:R-:W2:Y:S04]  /*01c0*/  @P6 LDG.E.EL R14, desc[UR4][R4.64+0x4] ;  /* 0x00000404040e6981 */ /* 0x000ea8000c2e1900 */
[----:B------:R-:W3:Y:S04]  /*01d0*/  @P6 LDG.E.EL R12, desc[UR4][R4.64] ;  /* 0x00000004040c6981 */ /* 0x000ee8000c2e1900 */
[----:B------:R-:W4:Y:S04]  /*01e0*/  @P6 LDG.E.EL R19, desc[UR4][R4.64+0x4] ;  /* 0x0000040404136981 */ /* 0x000f28000c2e1900 */
[----:B------:R-:W5:Y:S04]  /*01f0*/  @P6 LDG.E.EL R17, desc[UR4][R4.64] ;  /* 0x0000000404116981 */ /* 0x000f68000c2e1900 */
[----:B------:R-:W5:Y:S04]  /*0200*/  @P6 LDG.E.EL R18, desc[UR4][R4.64+0x8] ;  /* 0x0000080404126981 */ /* 0x000f68000c2e1900 */
[----:B------:R-:W5:Y:S01]  /*0210*/  @P6 LDG.E.EL R15, desc[UR4][R4.64+0x8] ;  /* 0x00000804040f6981 */ /* 0x000f62000c2e1900 */
[----:B------:R-:W-:-:S03]  /*0220*/  LOP3.LUT R7, R6, 0xfffffff0, RZ, 0xc0, !PT ;  /* 0xfffffff006077812 */ /* 0x000fc600078ec0ff */
[----:B------:R-:W5:Y:S04]  /*0230*/  @P6 LDG.E.EL R16, desc[UR4][R4.64+0xc] ;  /* 0x00000c0404106981 */ /* 0x000f68000c2e1900 */
[----:B------:R1:W5:Y:S01]  /*0240*/  @P6 LDG.E.EL R13, desc[UR4][R4.64+0xc] ;  /* 0x00000c04040d6981 */ /* 0x000362000c2e1900 */
[----:B------:R-:W-:Y:S02]  /*0250*/  IMAD.IADD R7, R0, 0x1, -R7 ;  /* 0x0000000100077824 */ /* 0x000fe400078e0a07 */
[----:B------:R-:W-:-:S03]  /*0260*/  IMAD.SHL.U32 R6, R20, 0x10, RZ ;  /* 0x0000001014067824 */ /* 0x000fc600078e00ff */
[----:B------:R-:W-:Y:S02]  /*0270*/  SHF.R.S32.HI R9, RZ, 0x1f, R7 ;  /* 0x0000001fff097819 */ /* 0x000fe40000011407 */
[----:B------:R-:W-:-:S05]  /*0280*/  IADD3 R7, P1, R7, R6, RZ ;  /* 0x0000000607077210 */ /* 0x000fca0007f3e0ff */
[----:B------:R-:W-:Y:S01]  /*0290*/  IMAD.SHL.U32 R10, R7, 0x4, RZ ;  /* 0x00000004070a7824 */ /* 0x000fe200078e00ff */
[----:B------:R-:W-:-:S04]  /*02a0*/  LEA.HI.X.SX32 R6, R6, R9, 0x1, P1 ;  /* 0x0000000906067211 */ /* 0x000fc800008f0eff */
[----:B------:R-:W-:Y:S02]  /*02b0*/  IADD3 R8, P1, R10, UR6, RZ ;  /* 0x000000060a087c10 */ /* 0x000fe4000ff3e0ff */
[----:B------:R-:W-:Y:S02]  /*02c0*/  SHF.L.U64.HI R6, R7, 0x2, R6 ;  /* 0x0000000207067819 */ /* 0x000fe40000010206 */
[----:B------:R-:W-:Y:S02]  /*02d0*/  IADD3 R10, P2, R10, UR8, RZ ;  /* 0x000000080a0a7c10 */ /* 0x000fe4000ff5e0ff */
[----:B-1----:R-:W-:Y:S02]  /*02e0*/  CS2R R4, SRZ ;  /* 0x0000000000047805 */ /* 0x002fe4000001ff00 */
[----:B------:R-:W-:Y:S02]  /*02f0*/  IADD3.X R9, R6, UR7, RZ, P1, !PT ;  /* 0x0000000706097c10 */ /* 0x000fe40008ffe4ff */
[----:B------:R-:W-:-:S02]  /*0300*/  IADD3.X R11, R6, UR9, RZ, P2, !PT ;  /* 0x00000009060b7c10 */ /* 0x000fc400097fe4ff */
[----:B------:R-:W-:Y:S01]  /*0310*/  CS2R R6, SRZ ;  /* 0x0000000000067805 */ /* 0x000fe2000001ff00 */
[----:B------:R3:W5:Y:S05]  /*0320*/  @P6 LDG.E.EL.64 R4, desc[UR4][R8.64+-0x100] ;  /* 0xffff000408046981 */ /* 0x00076a000c2e1b00 */
[----:B------:R1:W5:Y:S01]  /*0330*/  @P6 LDG.E.EL.64 R6, desc[UR4][R10.64+-0x100] ;  /* 0xffff00040a066981 */ /* 0x000362000c2e1b00 */
[C---:B------:R-:W-:Y:S01]  /*0340*/  ISETP.GE.AND P1, PT, R20.reuse, 0x4, PT ;  /* 0x000000041400780c */ /* 0x040fe20003f26270 */
[----:B------:R-:W-:-:S03]  /*0350*/  IMAD.IADD R21, R20, 0x1, R21 ;  /* 0x0000000114157824 */ /* 0x000fc600078e0215 */
[----:B------:R-:W-:Y:S01]  /*0360*/  ISETP.LT.AND P3, PT, R0, 0x200, !P1 ;  /* 0x000002000000780c */ /* 0x000fe20004f61270 */
[----:B------:R-:W-:Y:S01]  /*0370*/  IMAD.WIDE R20, R21, 0x4, R2 ;  /* 0x0000000415147825 */ /* 0x000fe200078e0202 */
[----:B------:R-:W-:-:S11]  /*0380*/  CS2R R2, SRZ ;  /* 0x0000000000027805 */ /* 0x000fd6000001ff00 */
[----:B------:R-:W5:Y:S04]  /*0390*/  @P3 LDG.E.EL R3, desc[UR4][R20.64] ;  /* 0x0000000414033981 */ /* 0x000f68000c2e1900 */
[----:B------:R-:W5:Y:S01]  /*03a0*/  @P3 LDG.E.EL R2, desc[UR4][R20.64] ;  /* 0x0000000414023981 */ /* 0x000f62000c2e1900 */
[----:B--2---:R-:W-:Y:S02]  /*03b0*/  SEL R14, R14, RZ, P6 ;  /* 0x000000ff0e0e7207 */ /* 0x004fe40003000000 */
[----:B---3--:R-:W-:-:S03]  /*03c0*/  SEL R9, R12, RZ, P6 ;  /* 0x000000ff0c097207 */ /* 0x008fc60003000000 */
[----:B------:R-:W-:Y:S01]  /*03d0*/  FMUL R8, R14, R14 ;  /* 0x0000000e0e087220 */ /* 0x000fe20000400000 */
[----:B----4-:R-:W-:-:S03]  /*03e0*/  SEL R19, R19, RZ, P6 ;  /* 0x000000ff13137207 */ /* 0x010fc60003000000 */
[----:B------:R-:W-:Y:S01]  /*03f0*/  FFMA R9, R9, R9, R8 ;  /* 0x0000000909097223 */ /* 0x000fe20000000008 */
[----:B-----5:R-:W-:Y:S01]  /*0400*/  SEL R8, R17, RZ, P6 ;  /* 0x000000ff11087207 */ /* 0x020fe20003000000 */
[----:B------:R-:W-:Y:S01]  /*0410*/  FMUL R19, R19, R19 ;  /* 0x0000001313137220 */ /* 0x000fe20000400000 */
[----:B------:R-:W-:-:S03]  /*0420*/  SEL R18, R18, RZ, P6 ;  /* 0x000000ff12127207 */ /* 0x000fc60003000000 */
[----:B------:R-:W-:Y:S01]  /*0430*/  FFMA R8, R8, R8, R19 ;  /* 0x0000000808087223 */ /* 0x000fe20000000013 */
[----:B------:R-:W-:Y:S01]  /*0440*/  SEL R15, R15, RZ, P6 ;  /* 0x000000ff0f0f7207 */ /* 0x000fe20003000000 */
[----:B------:R-:W-:Y:S01]  /*0450*/  FFMA R9, R18, R18, R9 ;  /* 0x0000001212097223 */ /* 0x000fe20000000009 */
[----:B------:R-:W-:-:S03]  /*0460*/  SEL R16, R16, RZ, P6 ;  /* 0x000000ff10107207 */ /* 0x000fc60003000000 */
[----:B------:R-:W-:Y:S01]  /*0470*/  FFMA R8, R15, R15, R8 ;  /* 0x0000000f0f087223 */ /* 0x000fe20000000008 */
[----:B------:R-:W-:Y:S01]  /*0480*/  SEL R13, R13, RZ, P6 ;  /* 0x000000ff0d0d7207 */ /* 0x000fe20003000000 */
[----:B------:R-:W-:-:S04]  /*0490*/  FFMA R9, R16, R16, R9 ;  /* 0x0000001010097223 */ /* 0x000fc80000000009 */
[----:B------:R-:W-:Y:S02]  /*04a0*/  FFMA R13, R13, R13, R8 ;  /* 0x0000000d0d0d7223 */ /* 0x000fe40000000008 */
[----:B------:R-:W1:Y:S08]  /*04b0*/  MUFU.SQRT R9, R9 ;  /* 0x0000000900097308 */ /* 0x000e700000002000 */
[----:B------:R-:W2:Y:S01]  /*04c0*/  MUFU.SQRT R13, R13 ;  /* 0x0000000d000d7308 */ /* 0x000ea20000002000 */
[----:B-1----:R-:W-:Y:S01]  /*04d0*/  FMUL R10, R9, R9 ;  /* 0x00000009090a7220 */ /* 0x002fe20000400000 */
[----:B--2---:R-:W-:-:S04]  /*04e0*/  FMUL R11, R13, R13 ;  /* 0x0000000d0d0b7220 */ /* 0x004fc80000400000 */
[----:B------:R-:W-:Y:S02]  /*04f0*/  FSETP.GT.AND P5, PT, R10, 8.50705917302346158658e+37, PT ;  /* 0x7e8000000a00780b */ /* 0x000fe40003fa4000 */
[----:B------:R-:W-:Y:S02]  /*0500*/  FSETP.GT.AND P4, PT, R11, 8.50705917302346158658e+37, PT ;  /* 0x7e8000000b00780b */ /* 0x000fe40003f84000 */
[----:B------:R-:W-:Y:S02]  /*0510*/  SEL R14, R4, RZ, P6 ;  /* 0x000000ff040e7207 */ /* 0x000fe40003000000 */
[----:B------:R-:W-:Y:S02]  /*0520*/  SEL R15, R5, RZ, P6 ;  /* 0x000000ff050f7207 */ /* 0x000fe40003000000 */
[----:B------:R-:W-:Y:S01]  /*0530*/  SEL R8, R6, RZ, P6 ;  /* 0x000000ff06087207 */ /* 0x000fe20003000000 */
[----:B------:R-:W1:Y:S01]  /*0540*/  LDC.64 R4, c[0x0][0x228] ;  /* 0x00008a00ff047b82 */ /* 0x000e620000000a00 */
[----:B------:R-:W-:-:S02]  /*0550*/  SEL R9, R7, RZ, P6 ;  /* 0x000000ff07097207 */ /* 0x000fc40003000000 */
[C---:B------:R-:W-:Y:S02]  /*0560*/  FSETP.GEU.AND P2, PT, R10.reuse, 1.175494350822287508e-38, PT ;  /* 0x008000000a00780b */ /* 0x040fe40003f4e000 */
[C---:B------:R-:W-:Y:S01]  /*0570*/  FSETP.GEU.AND P6, PT, R11.reuse, 1.175494350822287508e-38, PT ;  /* 0x008000000b00780b */ /* 0x040fe20003fce000 */
[----:B------:R-:W-:Y:S01]  /*0580*/  @P5 FMUL R10, R10, 0.25 ;  /* 0x3e8000000a0a5820 */ /* 0x000fe20000400000 */
[----:B------:R-:W-:-:S09]  /*0590*/  @P4 FMUL R11, R11, 0.25 ;  /* 0x3e8000000b0b4820 */ /* 0x000fd20000400000 */
[----:B------:R-:W-:Y:S02]  /*05a0*/  @!P2 FMUL R10, R10, 16777216 ;  /* 0x4b8000000a0aa820 */ /* 0x000fe40000400000 */
[----:B------:R-:W-:Y:S02]  /*05b0*/  @!P6 FMUL R11, R11, 16777216 ;  /* 0x4b8000000b0be820 */ /* 0x000fe40000400000 */
[----:B------:R-:W2:Y:S01]  /*05c0*/  MUFU.RCP R13, R10 ;  /* 0x0000000a000d7308 */ /* 0x000ea20000001000 */
[----:B------:R-:W-:-:S07]  /*05d0*/  @P5 FMUL R8, R8, 0.25 ;  /* 0x3e80000008085820 */ /* 0x000fce0000400000 */
[----:B------:R-:W3:Y:S01]  /*05e0*/  MUFU.RCP R12, R11 ;  /* 0x0000000b000c7308 */ /* 0x000ee20000001000 */
[----:B------:R-:W-:Y:S01]  /*05f0*/  @P4 FMUL R9, R9, 0.25 ;  /* 0x3e80000009094820 */ /* 0x000fe20000400000 */
[----:B------:R-:W-:-:S03]  /*0600*/  @!P2 FMUL R8, R8, 16777216 ;  /* 0x4b8000000808a820 */ /* 0x000fc60000400000 */
[----:B------:R-:W-:Y:S01]  /*0610*/  @!P6 FMUL R9, R9, 16777216 ;  /* 0x4b8000000909e820 */ /* 0x000fe20000400000 */
[----:B------:R-:W-:Y:S01]  /*0620*/  SEL R6, R3, RZ, P3 ;  /* 0x000000ff03067207 */ /* 0x000fe20001800000 */
[----:B--2---:R-:W-:Y:S01]  /*0630*/  @P1 FFMA R6, R13, -R8, R14 ;  /* 0x800000080d061223 */ /* 0x004fe2000000000e */
[----:B------:R-:W-:Y:S01]  /*0640*/  SEL R7, R2, RZ, P3 ;  /* 0x000000ff02077207 */ /* 0x000fe20001800000 */
[----:B-1----:R-:W-:-:S04]  /*0650*/  IMAD.WIDE R2, R0, 0x4, R4 ;  /* 0x0000000400027825 */ /* 0x002fc800078e0204 */
[----:B---3--:R-:W-:Y:S01]  /*0660*/  @P1 FFMA R7, R12, -R9, R15 ;  /* 0x800000090c071223 */ /* 0x008fe2000000000f */
[----:B------:R-:W-:Y:S06]  /*0670*/  @P0 EXIT ;  /* 0x000000000000094d */ /* 0x000fec0003800000 */
[----:B------:R-:W-:Y:S01]  /*0680*/  STG.E.64 desc[UR4][R2.64], R6 ;  /* 0x0000000602007986 */ /* 0x000fe2000c101b04 */
[----:B------:R-:W-:Y:S05]  /*0690*/  EXIT ;  /* 0x000000000000794d */ /* 0x000fea0003800000 */
.L_x_0:
[----:B------:R-:W-:-:S00]  /*06a0*/  BRA `(.L_x_0) ;  /* 0xfffffffc00fc7947 */ /* 0x000fc0000383ffff */
[----:B------:R-:W-:-:S00]  /*06b0*/  NOP ;  /* 0x0000000000007918 */ /* 0x000fc00000000000 */
        /* <DEDUP_REMOVED lines=12> */
.L_x_1:


//--------------------- .nv.global.init           --------------------------
	.section	.nv.global.init,"aw",@progbits
.nv.global.init:
	.type		_$_str,@object
	.size		_$_str,(_$_str_$_2 - _$_str)
_$_str:
        /*0000*/ 	.byte	0x5f, 0x5f, 0x43, 0x55, 0x44, 0x41, 0x5f, 0x46, 0x54, 0x5a, 0x00
	.type		_$_str_$_2,@object
	.size		_$_str_$_2,(.L_1 - _$_str_$_2)
_$_str_$_2:
        /*000b*/ 	.byte	0x5f, 0x5f, 0x43, 0x55, 0x44, 0x41, 0x5f, 0x50, 0x52, 0x45, 0x43, 0x5f, 0x53, 0x51, 0x52, 0x54
        /*001b*/ 	.byte	0x00
.L_1:


//--------------------- .nv.constant0.triton_poi_fused_cat_0 --------------------------
	.section	.nv.constant0.triton_poi_fused_cat_0,"a",@progbits
	.sectionflags	@""
	.align	4
.nv.constant0.triton_poi_fused_cat_0:
	.zero		564
